//
// Generated by NVIDIA NVVM Compiler
//
// Compiler Build ID: CL-36424714
// Cuda compilation tools, release 13.0, V13.0.88
// Based on NVVM 20.0.0
//

.version 9.0
.target sm_100
.address_size 64

	// .globl	_Z4testv
.extern .func  (.param .b32 func_retval0) vprintf
(
	.param .b64 vprintf_param_0,
	.param .b64 vprintf_param_1
)
;
.global .align 1 .b8 $str[9] = {84, 101, 115, 116, 32, 37, 100, 10};

.visible .entry _Z4testv()
{
	.local .align 8 .b8 	__local_depot0[8];
	.reg .b64 	%SP;
	.reg .b64 	%SPL;
	.reg .b32 	%r<7>;
	.reg .b64 	%rd<5>;

	mov.u64 	%SPL, __local_depot0;
	cvta.local.u64 	%SP, %SPL;
	add.u64 	%rd1, %SP, 0;
	add.u64 	%rd2, %SPL, 0;
	mov.u32 	%r1, %ctaid.x;
	mov.u32 	%r2, %ntid.x;
	mov.u32 	%r3, %tid.x;
	mad.lo.s32 	%r4, %r1, %r2, %r3;
	st.local.u32 	[%rd2], %r4;
	mov.u64 	%rd3, $str;
	cvta.global.u64 	%rd4, %rd3;
	{ // callseq 0, 0
	.param .b64 param0;
	st.param.b64 	[param0], %rd4;
	.param .b64 param1;
	st.param.b64 	[param1], %rd1;
	.param .b32 retval0;
	call.uni (retval0), 
	vprintf, 
	(
	param0, 
	param1
	);
	ld.param.b32 	%r5, [retval0];
	} // callseq 0
	ret;

}


// ===== COMPILED SASS (sm_100) =====

	.target	sm_100

	.elftype	@"ET_EXEC"


//--------------------- .note.nv.tkinfo           --------------------------
	.section	.note.nv.tkinfo,"",@"SHT_NOTE"
	.sectionflags	@"SHF_NOTE_NV_TKINFO"
	.tkinfo
        /*0018*/ 	.word	0x00000002
        /*0030*/ 	.string	""
        /*0030*/ 	.string	"ptxas"
        /*0030*/ 	.string	"Cuda compilation tools, release 13.0, V13.0.88"
        /*0030*/ 	.string	"Build cuda_13.0.r13.0/compiler.36424714_0"
        /*0030*/ 	.string	"-arch sm_100 -m 64 "



//--------------------- .note.nv.cuinfo           --------------------------
	.section	.note.nv.cuinfo,"",@"SHT_NOTE"
	.sectionflags	@"SHF_NOTE_NV_CUINFO"
        /*0018*/ 	.short	0x0002
        /*001a*/ 	.short	0x0064
        /*001c*/ 	.short	0x0082
	.zero		2


//--------------------- .nv.info                  --------------------------
	.section	.nv.info,"",@"SHT_CUDA_INFO"
	.align	4


	//----- nvinfo : EIATTR_REGCOUNT
	.align		4
        /*0000*/ 	.byte	0x04, 0x2f
        /*0002*/ 	.short	(.L_2 - .L_1)
	.align		4
.L_1:
        /*0004*/ 	.word	index@(_Z4testv)
        /*0008*/ 	.word	0x00000018


	//----- nvinfo : EIATTR_FRAME_SIZE
	.align		4
.L_2:
        /*000c*/ 	.byte	0x04, 0x11
        /*000e*/ 	.short	(.L_4 - .L_3)
	.align		4
.L_3:
        /*0010*/ 	.word	index@(_Z4testv)
        /*0014*/ 	.word	0x00000008


	//----- nvinfo : EIATTR_MIN_STACK_SIZE
	.align		4
.L_4:
        /*0018*/ 	.byte	0x04, 0x12
        /*001a*/ 	.short	(.L_6 - .L_5)
	.align		4
.L_5:
        /*001c*/ 	.word	index@(_Z4testv)
        /*0020*/ 	.word	0x00000008
.L_6:


//--------------------- .nv.compat                --------------------------
	.section	.nv.compat,"",@"SHT_CUDA_COMPAT_INFO"
	.align	4
        /*0000*/ 	.byte	0x02, 0x09, 0x00, 0x00, 0x02, 0x02, 0x01, 0x00, 0x02, 0x05, 0x05, 0x00, 0x03, 0x07, 0x01, 0x01
        /*0010*/ 	.byte	0x02, 0x03, 0x00, 0x00, 0x02, 0x06, 0x01, 0x00, 0x04, 0x0b, 0x08, 0x00, 0x09, 0x00, 0x00, 0x00
        /*0020*/ 	.byte	0x00, 0x00, 0x00, 0x00


//--------------------- .nv.info._Z4testv         --------------------------
	.section	.nv.info._Z4testv,"",@"SHT_CUDA_INFO"
	.sectionflags	@""
	.align	4


	//----- nvinfo : EIATTR_CUDA_API_VERSION
	.align		4
        /*0000*/ 	.byte	0x04, 0x37
        /*0002*/ 	.short	(.L_8 - .L_7)
.L_7:
        /*0004*/ 	.word	0x00000082


	//----- nvinfo : EIATTR_SPARSE_MMA_MASK
	.align		4
.L_8:
        /*0008*/ 	.byte	0x03, 0x50
        /*000a*/ 	.short	0x0000


	//----- nvinfo : EIATTR_MAXREG_COUNT
	.align		4
        /*000c*/ 	.byte	0x03, 0x1b
        /*000e*/ 	.short	0x00ff


	//----- nvinfo : EIATTR_EXTERNS
	.align		4
        /*0010*/ 	.byte	0x04, 0x0f
        /*0012*/ 	.short	(.L_10 - .L_9)


	//   ....[0]....
	.align		4
.L_9:
        /*0014*/ 	.word	index@(vprintf)


	//----- nvinfo : EIATTR_MERCURY_ISA_VERSION
	.align		4
.L_10:
        /*0018*/ 	.byte	0x03, 0x5f
        /*001a*/ 	.short	0x0101


	//----- nvinfo : EIATTR_VRC_CTA_INIT_COUNT
	.align		4
        /*001c*/ 	.byte	0x02, 0x4a
	.zero		1
	.zero		1


	//----- nvinfo : EIATTR_SYSCALL_OFFSETS
	.align		4
        /*0020*/ 	.byte	0x04, 0x46
        /*0022*/ 	.short	(.L_12 - .L_11)


	//   ....[0]....
.L_11:
        /*0024*/ 	.word	0x00000110


	//----- nvinfo : EIATTR_EXIT_INSTR_OFFSETS
	.align		4
.L_12:
        /*0028*/ 	.byte	0x04, 0x1c
        /*002a*/ 	.short	(.L_14 - .L_13)


	//   ....[0]....
.L_13:
        /*002c*/ 	.word	0x00000120


	//----- nvinfo : EIATTR_SW_WAR
	.align		4
.L_14:
        /*0030*/ 	.byte	0x04, 0x36
        /*0032*/ 	.short	(.L_16 - .L_15)
.L_15:
        /*0034*/ 	.word	0x00000008
.L_16:


//--------------------- .nv.callgraph             --------------------------
	.section	.nv.callgraph,"",@"SHT_CUDA_CALLGRAPH"
	.align	4
	.sectionentsize	8
	.align		4
        /*0000*/ 	.word	0x00000000
	.align		4
        /*0004*/ 	.word	0xffffffff
	.align		4
        /*0008*/ 	.word	index@(_Z4testv)
	.align		4
        /*000c*/ 	.word	index@(vprintf)
	.align		4
        /*0010*/ 	.word	0x00000000
	.align		4
        /*0014*/ 	.word	0xfffffffe
	.align		4
        /*0018*/ 	.word	0x00000000
	.align		4
        /*001c*/ 	.word	0xfffffffd
	.align		4
        /*0020*/ 	.word	0x00000000
	.align		4
        /*0024*/ 	.word	0xfffffffc


//--------------------- .nv.constant4             --------------------------
	.section	.nv.constant4,"a",@progbits
	.align	8
	.align		8
.nv.constant4:
        /*0000*/ 	.dword	vprintf
	.align		8
        /*0008*/ 	.dword	$str


//--------------------- .text._Z4testv            --------------------------
	.section	.text._Z4testv,"ax",@progbits
	.align	128
        .global         _Z4testv
        .type           _Z4testv,@function
        .size           _Z4testv,(.L_x_2 - _Z4testv)
        .other          _Z4testv,@"STO_CUDA_ENTRY STV_DEFAULT"
_Z4testv:
.text._Z4testv:
[----:B------:R-:W0:Y:S01]  /*0000*/  LDC R1, c[0x0][0x37c] ;  /* 0x0000df00ff017b82 */ /* 0x000e220000000800 */
[----:B------:R-:W1:Y:S01]  /*0010*/  S2R R3, SR_TID.X ;  /* 0x0000000000037919 */ /* 0x000e620000002100 */
[----:B------:R-:W2:Y:S06]  /*0020*/  LDCU UR5, c[0x0][0x2fc] ;  /* 0x00005f80ff0577ac */ /* 0x000eac0008000800 */
[----:B------:R-:W1:Y:S01]  /*0030*/  S2UR UR6, SR_CTAID.X ;  /* 0x00000000000679c3 */ /* 0x000e620000002500 */
[----:B------:R-:W-:Y:S01]  /*0040*/  MOV R2, 0x0 ;  /* 0x0000000000027802 */ /* 0x000fe20000000f00 */
[----:B0-----:R-:W-:Y:S01]  /*0050*/  VIADD R1, R1, 0xfffffff8 ;  /* 0xfffffff801017836 */ /* 0x001fe20000000000 */
[----:B------:R-:W0:Y:S05]  /*0060*/  LDCU UR4, c[0x0][0x2f8] ;  /* 0x00005f00ff0477ac */ /* 0x000e2a0008000800 */
[----:B------:R-:W1:Y:S01]  /*0070*/  LDC R0, c[0x0][0x360] ;  /* 0x0000d800ff007b82 */ /* 0x000e620000000800 */
[----:B0-----:R-:W-:-:S05]  /*0080*/  IADD3 R6, P0, PT, R1, UR4, RZ ;  /* 0x0000000401067c10 */ /* 0x001fca000ff1e0ff */
[----:B--2---:R-:W-:Y:S02]  /*0090*/  IMAD.X R7, RZ, RZ, UR5, P0 ;  /* 0x00000005ff077e24 */ /* 0x004fe400080e06ff */
[----:B-1----:R-:W-:Y:S01]  /*00a0*/  IMAD R0, R0, UR6, R3 ;  /* 0x0000000600007c24 */ /* 0x002fe2000f8e0203 */
[----:B------:R-:W0:Y:S01]  /*00b0*/  LDCU.64 UR6, c[0x4][0x8] ;  /* 0x01000100ff0677ac */ /* 0x000e220008000a00 */
[----:B------:R-:W1:Y:S03]  /*00c0*/  LDC.64 R2, c[0x4][R2] ;  /* 0x0100000002027b82 */ /* 0x000e660000000a00 */
[----:B------:R2:W-:Y:S01]  /*00d0*/  STL [R1], R0 ;  /* 0x0000000001007387 */ /* 0x0005e20000100800 */
[----:B0-----:R-:W-:Y:S01]  /*00e0*/  IMAD.U32 R4, RZ, RZ, UR6 ;  /* 0x00000006ff047e24 */ /* 0x001fe2000f8e00ff */
[----:B--2---:R-:W-:-:S07]  /*00f0*/  MOV R5, UR7 ;  /* 0x0000000700057c02 */ /* 0x004fce0008000f00 */
[----:B------:R-:W-:-:S07]  /*0100*/  LEPC R20, `(.L_x_0) ;  /* 0x000000001014794e */ /* 0x000fce0000000000 */
[----:B-1----:R-:W-:Y:S05]  /*0110*/  CALL.ABS.NOINC R2 ;  /* 0x0000000002007343 */ /* 0x002fea0003c00000 */
.L_x_0:
[----:B------:R-:W-:Y:S05]  /*0120*/  EXIT ;  /* 0x000000000000794d */ /* 0x000fea0003800000 */
.L_x_1:
[----:B------:R-:W-:-:S00]  /*0130*/  BRA `(.L_x_1) ;  /* 0xfffffffc00fc7947 */ /* 0x000fc0000383ffff */
[----:B------:R-:W-:-:S00]  /*0140*/  NOP ;  /* 0x0000000000007918 */ /* 0x000fc00000000000 */
        /* <DEDUP_REMOVED lines=11> */
.L_x_2:


//--------------------- .nv.global.init           --------------------------
	.section	.nv.global.init,"aw",@progbits
.nv.global.init:
	.type		$str,@object
	.size		$str,(.L_0 - $str)
$str:
        /*0000*/ 	.byte	0x54, 0x65, 0x73, 0x74, 0x20, 0x25, 0x64, 0x0a, 0x00
.L_0:


//--------------------- .nv.shared.reserved.0     --------------------------
	.section	.nv.shared.reserved.0,"aw",@nobits
	.weak		__nv_reservedSMEM_offset_0_alias
	.size		__nv_reservedSMEM_offset_0_alias, 0, 64
	.other		__nv_reservedSMEM_offset_0_alias,@"STO_CUDA_RESERVED_SHARED STV_DEFAULT"
__nv_reservedSMEM_offset_0_alias:
	.zero		0
	.zero		64


//--------------------- .nv.constant0._Z4testv    --------------------------
	.section	.nv.constant0._Z4testv,"a",@progbits
	.sectionflags	@""
	.align	4
.nv.constant0._Z4testv:
	.zero		896


//--------------------- SYMBOLS --------------------------

	.type		.nv.reservedSmem.offset0,@object
	.size		.nv.reservedSmem.offset0,0x4
	.type		vprintf,@function
